//
// Generated by NVIDIA NVVM Compiler
//
// Compiler Build ID: CL-36424714
// Cuda compilation tools, release 13.0, V13.0.88
// Based on NVVM 20.0.0
//

.version 9.0
.target sm_100
.address_size 64

	// .globl	_Z13updateVectorsPdPKdS1_S_S1_S1_i

.visible .entry _Z13updateVectorsPdPKdS1_S_S1_S1_i(
	.param .u64 .ptr .align 1 _Z13updateVectorsPdPKdS1_S_S1_S1_i_param_0,
	.param .u64 .ptr .align 1 _Z13updateVectorsPdPKdS1_S_S1_S1_i_param_1,
	.param .u64 .ptr .align 1 _Z13updateVectorsPdPKdS1_S_S1_S1_i_param_2,
	.param .u64 .ptr .align 1 _Z13updateVectorsPdPKdS1_S_S1_S1_i_param_3,
	.param .u64 .ptr .align 1 _Z13updateVectorsPdPKdS1_S_S1_S1_i_param_4,
	.param .u64 .ptr .align 1 _Z13updateVectorsPdPKdS1_S_S1_S1_i_param_5,
	.param .u32 _Z13updateVectorsPdPKdS1_S_S1_S1_i_param_6
)
{
	.reg .pred 	%p<2>;
	.reg .b32 	%r<6>;
	.reg .b64 	%rd<20>;
	.reg .b64 	%fd<7>;

	ld.param.u64 	%rd1, [_Z13updateVectorsPdPKdS1_S_S1_S1_i_param_0];
	ld.param.u64 	%rd2, [_Z13updateVectorsPdPKdS1_S_S1_S1_i_param_1];
	ld.param.u64 	%rd3, [_Z13updateVectorsPdPKdS1_S_S1_S1_i_param_2];
	ld.param.u64 	%rd4, [_Z13updateVectorsPdPKdS1_S_S1_S1_i_param_3];
	ld.param.u64 	%rd5, [_Z13updateVectorsPdPKdS1_S_S1_S1_i_param_4];
	ld.param.u64 	%rd6, [_Z13updateVectorsPdPKdS1_S_S1_S1_i_param_5];
	ld.param.u32 	%r2, [_Z13updateVectorsPdPKdS1_S_S1_S1_i_param_6];
	mov.u32 	%r3, %ctaid.x;
	mov.u32 	%r4, %ntid.x;
	mov.u32 	%r5, %tid.x;
	mad.lo.s32 	%r1, %r3, %r4, %r5;
	setp.ge.s32 	%p1, %r1, %r2;
	@%p1 bra 	$L__BB0_2;
	cvta.to.global.u64 	%rd7, %rd2;
	cvta.to.global.u64 	%rd8, %rd3;
	cvta.to.global.u64 	%rd9, %rd1;
	cvta.to.global.u64 	%rd10, %rd5;
	cvta.to.global.u64 	%rd11, %rd6;
	cvta.to.global.u64 	%rd12, %rd4;
	mul.wide.s32 	%rd13, %r1, 8;
	add.s64 	%rd14, %rd7, %rd13;
	ld.global.f64 	%fd1, [%rd14];
	add.s64 	%rd15, %rd8, %rd13;
	ld.global.f64 	%fd2, [%rd15];
	sub.f64 	%fd3, %fd1, %fd2;
	add.s64 	%rd16, %rd9, %rd13;
	st.global.f64 	[%rd16], %fd3;
	add.s64 	%rd17, %rd10, %rd13;
	ld.global.f64 	%fd4, [%rd17];
	add.s64 	%rd18, %rd11, %rd13;
	ld.global.f64 	%fd5, [%rd18];
	sub.f64 	%fd6, %fd4, %fd5;
	add.s64 	%rd19, %rd12, %rd13;
	st.global.f64 	[%rd19], %fd6;
$L__BB0_2:
	ret;

}
	// .globl	_Z12copyGradientPdPKdi
.visible .entry _Z12copyGradientPdPKdi(
	.param .u64 .ptr .align 1 _Z12copyGradientPdPKdi_param_0,
	.param .u64 .ptr .align 1 _Z12copyGradientPdPKdi_param_1,
	.param .u32 _Z12copyGradientPdPKdi_param_2
)
{
	.reg .pred 	%p<2>;
	.reg .b32 	%r<6>;
	.reg .b64 	%rd<8>;
	.reg .b64 	%fd<2>;

	ld.param.u64 	%rd1, [_Z12copyGradientPdPKdi_param_0];
	ld.param.u64 	%rd2, [_Z12copyGradientPdPKdi_param_1];
	ld.param.u32 	%r2, [_Z12copyGradientPdPKdi_param_2];
	mov.u32 	%r3, %ctaid.x;
	mov.u32 	%r4, %ntid.x;
	mov.u32 	%r5, %tid.x;
	mad.lo.s32 	%r1, %r3, %r4, %r5;
	setp.ge.s32 	%p1, %r1, %r2;
	@%p1 bra 	$L__BB1_2;
	cvta.to.global.u64 	%rd3, %rd2;
	cvta.to.global.u64 	%rd4, %rd1;
	mul.wide.s32 	%rd5, %r1, 8;
	add.s64 	%rd6, %rd3, %rd5;
	ld.global.f64 	%fd1, [%rd6];
	add.s64 	%rd7, %rd4, %rd5;
	st.global.f64 	[%rd7], %fd1;
$L__BB1_2:
	ret;

}
	// .globl	_Z12negateVectorPKdPdi
.visible .entry _Z12negateVectorPKdPdi(
	.param .u64 .ptr .align 1 _Z12negateVectorPKdPdi_param_0,
	.param .u64 .ptr .align 1 _Z12negateVectorPKdPdi_param_1,
	.param .u32 _Z12negateVectorPKdPdi_param_2
)
{
	.reg .pred 	%p<2>;
	.reg .b32 	%r<6>;
	.reg .b64 	%rd<8>;
	.reg .b64 	%fd<3>;

	ld.param.u64 	%rd1, [_Z12negateVectorPKdPdi_param_0];
	ld.param.u64 	%rd2, [_Z12negateVectorPKdPdi_param_1];
	ld.param.u32 	%r2, [_Z12negateVectorPKdPdi_param_2];
	mov.u32 	%r3, %ctaid.x;
	mov.u32 	%r4, %ntid.x;
	mov.u32 	%r5, %tid.x;
	mad.lo.s32 	%r1, %r3, %r4, %r5;
	setp.ge.s32 	%p1, %r1, %r2;
	@%p1 bra 	$L__BB2_2;
	cvta.to.global.u64 	%rd3, %rd1;
	cvta.to.global.u64 	%rd4, %rd2;
	mul.wide.s32 	%rd5, %r1, 8;
	add.s64 	%rd6, %rd3, %rd5;
	ld.global.f64 	%fd1, [%rd6];
	neg.f64 	%fd2, %fd1;
	add.s64 	%rd7, %rd4, %rd5;
	st.global.f64 	[%rd7], %fd2;
$L__BB2_2:
	ret;

}
	// .globl	_Z14updateSolutionPKdS0_Pddi
.visible .entry _Z14updateSolutionPKdS0_Pddi(
	.param .u64 .ptr .align 1 _Z14updateSolutionPKdS0_Pddi_param_0,
	.param .u64 .ptr .align 1 _Z14updateSolutionPKdS0_Pddi_param_1,
	.param .u64 .ptr .align 1 _Z14updateSolutionPKdS0_Pddi_param_2,
	.param .f64 _Z14updateSolutionPKdS0_Pddi_param_3,
	.param .u32 _Z14updateSolutionPKdS0_Pddi_param_4
)
{
	.reg .pred 	%p<2>;
	.reg .b32 	%r<6>;
	.reg .b64 	%rd<11>;
	.reg .b64 	%fd<5>;

	ld.param.u64 	%rd1, [_Z14updateSolutionPKdS0_Pddi_param_0];
	ld.param.u64 	%rd2, [_Z14updateSolutionPKdS0_Pddi_param_1];
	ld.param.u64 	%rd3, [_Z14updateSolutionPKdS0_Pddi_param_2];
	ld.param.f64 	%fd1, [_Z14updateSolutionPKdS0_Pddi_param_3];
	ld.param.u32 	%r2, [_Z14updateSolutionPKdS0_Pddi_param_4];
	mov.u32 	%r3, %ctaid.x;
	mov.u32 	%r4, %ntid.x;
	mov.u32 	%r5, %tid.x;
	mad.lo.s32 	%r1, %r3, %r4, %r5;
	setp.ge.s32 	%p1, %r1, %r2;
	@%p1 bra 	$L__BB3_2;
	cvta.to.global.u64 	%rd4, %rd1;
	cvta.to.global.u64 	%rd5, %rd2;
	cvta.to.global.u64 	%rd6, %rd3;
	mul.wide.s32 	%rd7, %r1, 8;
	add.s64 	%rd8, %rd4, %rd7;
	ld.global.f64 	%fd2, [%rd8];
	add.s64 	%rd9, %rd5, %rd7;
	ld.global.f64 	%fd3, [%rd9];
	fma.rn.f64 	%fd4, %fd1, %fd3, %fd2;
	add.s64 	%rd10, %rd6, %rd7;
	st.global.f64 	[%rd10], %fd4;
$L__BB3_2:
	ret;

}
	// .globl	_Z10scaleByRhoPKdPddi
.visible .entry _Z10scaleByRhoPKdPddi(
	.param .u64 .ptr .align 1 _Z10scaleByRhoPKdPddi_param_0,
	.param .u64 .ptr .align 1 _Z10scaleByRhoPKdPddi_param_1,
	.param .f64 _Z10scaleByRhoPKdPddi_param_2,
	.param .u32 _Z10scaleByRhoPKdPddi_param_3
)
{
	.reg .pred 	%p<2>;
	.reg .b32 	%r<6>;
	.reg .b64 	%rd<8>;
	.reg .b64 	%fd<4>;

	ld.param.u64 	%rd1, [_Z10scaleByRhoPKdPddi_param_0];
	ld.param.u64 	%rd2, [_Z10scaleByRhoPKdPddi_param_1];
	ld.param.f64 	%fd1, [_Z10scaleByRhoPKdPddi_param_2];
	ld.param.u32 	%r2, [_Z10scaleByRhoPKdPddi_param_3];
	mov.u32 	%r3, %ctaid.x;
	mov.u32 	%r4, %ntid.x;
	mov.u32 	%r5, %tid.x;
	mad.lo.s32 	%r1, %r3, %r4, %r5;
	setp.ge.s32 	%p1, %r1, %r2;
	@%p1 bra 	$L__BB4_2;
	cvta.to.global.u64 	%rd3, %rd1;
	cvta.to.global.u64 	%rd4, %rd2;
	mul.wide.s32 	%rd5, %r1, 8;
	add.s64 	%rd6, %rd3, %rd5;
	ld.global.f64 	%fd2, [%rd6];
	mul.f64 	%fd3, %fd1, %fd2;
	add.s64 	%rd7, %rd4, %rd5;
	st.global.f64 	[%rd7], %fd3;
$L__BB4_2:
	ret;

}


// ===== COMPILED SASS (sm_100) =====

	.target	sm_100

	.elftype	@"ET_EXEC"


//--------------------- .note.nv.tkinfo           --------------------------
	.section	.note.nv.tkinfo,"",@"SHT_NOTE"
	.sectionflags	@"SHF_NOTE_NV_TKINFO"
	.tkinfo
        /*0018*/ 	.word	0x00000002
        /*0030*/ 	.string	""
        /*0030*/ 	.string	"ptxas"
        /*0030*/ 	.string	"Cuda compilation tools, release 13.0, V13.0.88"
        /*0030*/ 	.string	"Build cuda_13.0.r13.0/compiler.36424714_0"
        /*0030*/ 	.string	"-arch sm_100 -m 64 "



//--------------------- .note.nv.cuinfo           --------------------------
	.section	.note.nv.cuinfo,"",@"SHT_NOTE"
	.sectionflags	@"SHF_NOTE_NV_CUINFO"
        /*0018*/ 	.short	0x0002
        /*001a*/ 	.short	0x0064
        /*001c*/ 	.short	0x0082
	.zero		2


//--------------------- .nv.info                  --------------------------
	.section	.nv.info,"",@"SHT_CUDA_INFO"
	.align	4


	//----- nvinfo : EIATTR_REGCOUNT
	.align		4
        /*0000*/ 	.byte	0x04, 0x2f
        /*0002*/ 	.short	(.L_1 - .L_0)
	.align		4
.L_0:
        /*0004*/ 	.word	index@(_Z13updateVectorsPdPKdS1_S_S1_S1_i)
        /*0008*/ 	.word	0x00000010


	//----- nvinfo : EIATTR_FRAME_SIZE
	.align		4
.L_1:
        /*000c*/ 	.byte	0x04, 0x11
        /*000e*/ 	.short	(.L_3 - .L_2)
	.align		4
.L_2:
        /*0010*/ 	.word	index@(_Z13updateVectorsPdPKdS1_S_S1_S1_i)
        /*0014*/ 	.word	0x00000000


	//----- nvinfo : EIATTR_REGCOUNT
	.align		4
.L_3:
        /*0018*/ 	.byte	0x04, 0x2f
        /*001a*/ 	.short	(.L_5 - .L_4)
	.align		4
.L_4:
        /*001c*/ 	.word	index@(_Z12copyGradientPdPKdi)
        /*0020*/ 	.word	0x0000000a


	//----- nvinfo : EIATTR_FRAME_SIZE
	.align		4
.L_5:
        /*0024*/ 	.byte	0x04, 0x11
        /*0026*/ 	.short	(.L_7 - .L_6)
	.align		4
.L_6:
        /*0028*/ 	.word	index@(_Z12copyGradientPdPKdi)
        /*002c*/ 	.word	0x00000000


	//----- nvinfo : EIATTR_REGCOUNT
	.align		4
.L_7:
        /*0030*/ 	.byte	0x04, 0x2f
        /*0032*/ 	.short	(.L_9 - .L_8)
	.align		4
.L_8:
        /*0034*/ 	.word	index@(_Z12negateVectorPKdPdi)
        /*0038*/ 	.word	0x0000000c


	//----- nvinfo : EIATTR_FRAME_SIZE
	.align		4
.L_9:
        /*003c*/ 	.byte	0x04, 0x11
        /*003e*/ 	.short	(.L_11 - .L_10)
	.align		4
.L_10:
        /*0040*/ 	.word	index@(_Z12negateVectorPKdPdi)
        /*0044*/ 	.word	0x00000000


	//----- nvinfo : EIATTR_REGCOUNT
	.align		4
.L_11:
        /*0048*/ 	.byte	0x04, 0x2f
        /*004a*/ 	.short	(.L_13 - .L_12)
	.align		4
.L_12:
        /*004c*/ 	.word	index@(_Z14updateSolutionPKdS0_Pddi)
        /*0050*/ 	.word	0x0000000e


	//----- nvinfo : EIATTR_FRAME_SIZE
	.align		4
.L_13:
        /*0054*/ 	.byte	0x04, 0x11
        /*0056*/ 	.short	(.L_15 - .L_14)
	.align		4
.L_14:
        /*0058*/ 	.word	index@(_Z14updateSolutionPKdS0_Pddi)
        /*005c*/ 	.word	0x00000000


	//----- nvinfo : EIATTR_REGCOUNT
	.align		4
.L_15:
        /*0060*/ 	.byte	0x04, 0x2f
        /*0062*/ 	.short	(.L_17 - .L_16)
	.align		4
.L_16:
        /*0064*/ 	.word	index@(_Z10scaleByRhoPKdPddi)
        /*0068*/ 	.word	0x0000000c


	//----- nvinfo : EIATTR_FRAME_SIZE
	.align		4
.L_17:
        /*006c*/ 	.byte	0x04, 0x11
        /*006e*/ 	.short	(.L_19 - .L_18)
	.align		4
.L_18:
        /*0070*/ 	.word	index@(_Z10scaleByRhoPKdPddi)
        /*0074*/ 	.word	0x00000000


	//----- nvinfo : EIATTR_MIN_STACK_SIZE
	.align		4
.L_19:
        /*0078*/ 	.byte	0x04, 0x12
        /*007a*/ 	.short	(.L_21 - .L_20)
	.align		4
.L_20:
        /*007c*/ 	.word	index@(_Z10scaleByRhoPKdPddi)
        /*0080*/ 	.word	0x00000000


	//----- nvinfo : EIATTR_MIN_STACK_SIZE
	.align		4
.L_21:
        /*0084*/ 	.byte	0x04, 0x12
        /*0086*/ 	.short	(.L_23 - .L_22)
	.align		4
.L_22:
        /*0088*/ 	.word	index@(_Z14updateSolutionPKdS0_Pddi)
        /*008c*/ 	.word	0x00000000


	//----- nvinfo : EIATTR_MIN_STACK_SIZE
	.align		4
.L_23:
        /*0090*/ 	.byte	0x04, 0x12
        /*0092*/ 	.short	(.L_25 - .L_24)
	.align		4
.L_24:
        /*0094*/ 	.word	index@(_Z12negateVectorPKdPdi)
        /*0098*/ 	.word	0x00000000


	//----- nvinfo : EIATTR_MIN_STACK_SIZE
	.align		4
.L_25:
        /*009c*/ 	.byte	0x04, 0x12
        /*009e*/ 	.short	(.L_27 - .L_26)
	.align		4
.L_26:
        /*00a0*/ 	.word	index@(_Z12copyGradientPdPKdi)
        /*00a4*/ 	.word	0x00000000


	//----- nvinfo : EIATTR_MIN_STACK_SIZE
	.align		4
.L_27:
        /*00a8*/ 	.byte	0x04, 0x12
        /*00aa*/ 	.short	(.L_29 - .L_28)
	.align		4
.L_28:
        /*00ac*/ 	.word	index@(_Z13updateVectorsPdPKdS1_S_S1_S1_i)
        /*00b0*/ 	.word	0x00000000
.L_29:


//--------------------- .nv.compat                --------------------------
	.section	.nv.compat,"",@"SHT_CUDA_COMPAT_INFO"
	.align	4
        /*0000*/ 	.byte	0x02, 0x09, 0x00, 0x00, 0x02, 0x02, 0x01, 0x00, 0x02, 0x05, 0x05, 0x00, 0x03, 0x07, 0x01, 0x01
        /*0010*/ 	.byte	0x02, 0x03, 0x00, 0x00, 0x02, 0x06, 0x01, 0x00, 0x04, 0x0b, 0x08, 0x00, 0x01, 0x00, 0x00, 0x00
        /*0020*/ 	.byte	0x00, 0x00, 0x00, 0x00


//--------------------- .nv.info._Z10scaleByRhoPKdPddi --------------------------
	.section	.nv.info._Z10scaleByRhoPKdPddi,"",@"SHT_CUDA_INFO"
	.sectionflags	@""
	.align	4


	//----- nvinfo : EIATTR_CUDA_API_VERSION
	.align		4
        /*0000*/ 	.byte	0x04, 0x37
        /*0002*/ 	.short	(.L_31 - .L_30)
.L_30:
        /*0004*/ 	.word	0x00000082


	//----- nvinfo : EIATTR_KPARAM_INFO
	.align		4
.L_31:
        /*0008*/ 	.byte	0x04, 0x17
        /*000a*/ 	.short	(.L_33 - .L_32)
.L_32:
        /*000c*/ 	.word	0x00000000
        /*0010*/ 	.short	0x0003
        /*0012*/ 	.short	0x0018
        /*0014*/ 	.byte	0x00, 0xf0, 0x11, 0x00


	//----- nvinfo : EIATTR_KPARAM_INFO
	.align		4
.L_33:
        /*0018*/ 	.byte	0x04, 0x17
        /*001a*/ 	.short	(.L_35 - .L_34)
.L_34:
        /*001c*/ 	.word	0x00000000
        /*0020*/ 	.short	0x0002
        /*0022*/ 	.short	0x0010
        /*0024*/ 	.byte	0x00, 0xf0, 0x21, 0x00


	//----- nvinfo : EIATTR_KPARAM_INFO
	.align		4
.L_35:
        /*0028*/ 	.byte	0x04, 0x17
        /*002a*/ 	.short	(.L_37 - .L_36)
.L_36:
        /*002c*/ 	.word	0x00000000
        /*0030*/ 	.short	0x0001
        /*0032*/ 	.short	0x0008
        /*0034*/ 	.byte	0x00, 0xf5, 0x21, 0x00


	//----- nvinfo : EIATTR_KPARAM_INFO
	.align		4
.L_37:
        /*0038*/ 	.byte	0x04, 0x17
        /*003a*/ 	.short	(.L_39 - .L_38)
.L_38:
        /*003c*/ 	.word	0x00000000
        /*0040*/ 	.short	0x0000
        /*0042*/ 	.short	0x0000
        /*0044*/ 	.byte	0x00, 0xf5, 0x21, 0x00


	//----- nvinfo : EIATTR_SPARSE_MMA_MASK
	.align		4
.L_39:
        /*0048*/ 	.byte	0x03, 0x50
        /*004a*/ 	.short	0x0000


	//----- nvinfo : EIATTR_MAXREG_COUNT
	.align		4
        /*004c*/ 	.byte	0x03, 0x1b
        /*004e*/ 	.short	0x00ff


	//----- nvinfo : EIATTR_MERCURY_ISA_VERSION
	.align		4
        /*0050*/ 	.byte	0x03, 0x5f
        /*0052*/ 	.short	0x0101


	//----- nvinfo : EIATTR_VRC_CTA_INIT_COUNT
	.align		4
        /*0054*/ 	.byte	0x02, 0x4a
	.zero		1
	.zero		1


	//----- nvinfo : EIATTR_EXIT_INSTR_OFFSETS
	.align		4
        /*0058*/ 	.byte	0x04, 0x1c
        /*005a*/ 	.short	(.L_41 - .L_40)


	//   ....[0]....
.L_40:
        /*005c*/ 	.word	0x00000070


	//   ....[1]....
        /*0060*/ 	.word	0x00000110


	//----- nvinfo : EIATTR_CBANK_PARAM_SIZE
	.align		4
.L_41:
        /*0064*/ 	.byte	0x03, 0x19
        /*0066*/ 	.short	0x001c


	//----- nvinfo : EIATTR_PARAM_CBANK
	.align		4
        /*0068*/ 	.byte	0x04, 0x0a
        /*006a*/ 	.short	(.L_43 - .L_42)
	.align		4
.L_42:
        /*006c*/ 	.word	index@(.nv.constant0._Z10scaleByRhoPKdPddi)
        /*0070*/ 	.short	0x0380
        /*0072*/ 	.short	0x001c


	//----- nvinfo : EIATTR_SW_WAR
	.align		4
.L_43:
        /*0074*/ 	.byte	0x04, 0x36
        /*0076*/ 	.short	(.L_45 - .L_44)
.L_44:
        /*0078*/ 	.word	0x00000008
.L_45:


//--------------------- .nv.info._Z14updateSolutionPKdS0_Pddi --------------------------
	.section	.nv.info._Z14updateSolutionPKdS0_Pddi,"",@"SHT_CUDA_INFO"
	.sectionflags	@""
	.align	4


	//----- nvinfo : EIATTR_CUDA_API_VERSION
	.align		4
        /*0000*/ 	.byte	0x04, 0x37
        /*0002*/ 	.short	(.L_47 - .L_46)
.L_46:
        /*0004*/ 	.word	0x00000082


	//----- nvinfo : EIATTR_KPARAM_INFO
	.align		4
.L_47:
        /*0008*/ 	.byte	0x04, 0x17
        /*000a*/ 	.short	(.L_49 - .L_48)
.L_48:
        /*000c*/ 	.word	0x00000000
        /*0010*/ 	.short	0x0004
        /*0012*/ 	.short	0x0020
        /*0014*/ 	.byte	0x00, 0xf0, 0x11, 0x00


	//----- nvinfo : EIATTR_KPARAM_INFO
	.align		4
.L_49:
        /*0018*/ 	.byte	0x04, 0x17
        /*001a*/ 	.short	(.L_51 - .L_50)
.L_50:
        /*001c*/ 	.word	0x00000000
        /*0020*/ 	.short	0x0003
        /*0022*/ 	.short	0x0018
        /*0024*/ 	.byte	0x00, 0xf0, 0x21, 0x00


	//----- nvinfo : EIATTR_KPARAM_INFO
	.align		4
.L_51:
        /*0028*/ 	.byte	0x04, 0x17
        /*002a*/ 	.short	(.L_53 - .L_52)
.L_52:
        /*002c*/ 	.word	0x00000000
        /*0030*/ 	.short	0x0002
        /*0032*/ 	.short	0x0010
        /*0034*/ 	.byte	0x00, 0xf5, 0x21, 0x00


	//----- nvinfo : EIATTR_KPARAM_INFO
	.align		4
.L_53:
        /*0038*/ 	.byte	0x04, 0x17
        /*003a*/ 	.short	(.L_55 - .L_54)
.L_54:
        /*003c*/ 	.word	0x00000000
        /*0040*/ 	.short	0x0001
        /*0042*/ 	.short	0x0008
        /*0044*/ 	.byte	0x00, 0xf5, 0x21, 0x00


	//----- nvinfo : EIATTR_KPARAM_INFO
	.align		4
.L_55:
        /*0048*/ 	.byte	0x04, 0x17
        /*004a*/ 	.short	(.L_57 - .L_56)
.L_56:
        /*004c*/ 	.word	0x00000000
        /*0050*/ 	.short	0x0000
        /*0052*/ 	.short	0x0000
        /*0054*/ 	.byte	0x00, 0xf5, 0x21, 0x00


	//----- nvinfo : EIATTR_SPARSE_MMA_MASK
	.align		4
.L_57:
        /*0058*/ 	.byte	0x03, 0x50
        /*005a*/ 	.short	0x0000


	//----- nvinfo : EIATTR_MAXREG_COUNT
	.align		4
        /*005c*/ 	.byte	0x03, 0x1b
        /*005e*/ 	.short	0x00ff


	//----- nvinfo : EIATTR_MERCURY_ISA_VERSION
	.align		4
        /*0060*/ 	.byte	0x03, 0x5f
        /*0062*/ 	.short	0x0101


	//----- nvinfo : EIATTR_VRC_CTA_INIT_COUNT
	.align		4
        /*0064*/ 	.byte	0x02, 0x4a
	.zero		1
	.zero		1


	//----- nvinfo : EIATTR_EXIT_INSTR_OFFSETS
	.align		4
        /*0068*/ 	.byte	0x04, 0x1c
        /*006a*/ 	.short	(.L_59 - .L_58)


	//   ....[0]....
.L_58:
        /*006c*/ 	.word	0x00000070


	//   ....[1]....
        /*0070*/ 	.word	0x00000140


	//----- nvinfo : EIATTR_CBANK_PARAM_SIZE
	.align		4
.L_59:
        /*0074*/ 	.byte	0x03, 0x19
        /*0076*/ 	.short	0x0024


	//----- nvinfo : EIATTR_PARAM_CBANK
	.align		4
        /*0078*/ 	.byte	0x04, 0x0a
        /*007a*/ 	.short	(.L_61 - .L_60)
	.align		4
.L_60:
        /*007c*/ 	.word	index@(.nv.constant0._Z14updateSolutionPKdS0_Pddi)
        /*0080*/ 	.short	0x0380
        /*0082*/ 	.short	0x0024


	//----- nvinfo : EIATTR_SW_WAR
	.align		4
.L_61:
        /*0084*/ 	.byte	0x04, 0x36
        /*0086*/ 	.short	(.L_63 - .L_62)
.L_62:
        /*0088*/ 	.word	0x00000008
.L_63:


//--------------------- .nv.info._Z12negateVectorPKdPdi --------------------------
	.section	.nv.info._Z12negateVectorPKdPdi,"",@"SHT_CUDA_INFO"
	.sectionflags	@""
	.align	4


	//----- nvinfo : EIATTR_CUDA_API_VERSION
	.align		4
        /*0000*/ 	.byte	0x04, 0x37
        /*0002*/ 	.short	(.L_65 - .L_64)
.L_64:
        /*0004*/ 	.word	0x00000082


	//----- nvinfo : EIATTR_KPARAM_INFO
	.align		4
.L_65:
        /*0008*/ 	.byte	0x04, 0x17
        /*000a*/ 	.short	(.L_67 - .L_66)
.L_66:
        /*000c*/ 	.word	0x00000000
        /*0010*/ 	.short	0x0002
        /*0012*/ 	.short	0x0010
        /*0014*/ 	.byte	0x00, 0xf0, 0x11, 0x00


	//----- nvinfo : EIATTR_KPARAM_INFO
	.align		4
.L_67:
        /*0018*/ 	.byte	0x04, 0x17
        /*001a*/ 	.short	(.L_69 - .L_68)
.L_68:
        /*001c*/ 	.word	0x00000000
        /*0020*/ 	.short	0x0001
        /*0022*/ 	.short	0x0008
        /*0024*/ 	.byte	0x00, 0xf5, 0x21, 0x00


	//----- nvinfo : EIATTR_KPARAM_INFO
	.align		4
.L_69:
        /*0028*/ 	.byte	0x04, 0x17
        /*002a*/ 	.short	(.L_71 - .L_70)
.L_70:
        /*002c*/ 	.word	0x00000000
        /*0030*/ 	.short	0x0000
        /*0032*/ 	.short	0x0000
        /*0034*/ 	.byte	0x00, 0xf5, 0x21, 0x00


	//----- nvinfo : EIATTR_SPARSE_MMA_MASK
	.align		4
.L_71:
        /*0038*/ 	.byte	0x03, 0x50
        /*003a*/ 	.short	0x0000


	//----- nvinfo : EIATTR_MAXREG_COUNT
	.align		4
        /*003c*/ 	.byte	0x03, 0x1b
        /*003e*/ 	.short	0x00ff


	//----- nvinfo : EIATTR_MERCURY_ISA_VERSION
	.align		4
        /*0040*/ 	.byte	0x03, 0x5f
        /*0042*/ 	.short	0x0101


	//----- nvinfo : EIATTR_VRC_CTA_INIT_COUNT
	.align		4
        /*0044*/ 	.byte	0x02, 0x4a
	.zero		1
	.zero		1


	//----- nvinfo : EIATTR_EXIT_INSTR_OFFSETS
	.align		4
        /*0048*/ 	.byte	0x04, 0x1c
        /*004a*/ 	.short	(.L_73 - .L_72)


	//   ....[0]....
.L_72:
        /*004c*/ 	.word	0x00000070


	//   ....[1]....
        /*0050*/ 	.word	0x00000100


	//----- nvinfo : EIATTR_CBANK_PARAM_SIZE
	.align		4
.L_73:
        /*0054*/ 	.byte	0x03, 0x19
        /*0056*/ 	.short	0x0014


	//----- nvinfo : EIATTR_PARAM_CBANK
	.align		4
        /*0058*/ 	.byte	0x04, 0x0a
        /*005a*/ 	.short	(.L_75 - .L_74)
	.align		4
.L_74:
        /*005c*/ 	.word	index@(.nv.constant0._Z12negateVectorPKdPdi)
        /*0060*/ 	.short	0x0380
        /*0062*/ 	.short	0x0014


	//----- nvinfo : EIATTR_SW_WAR
	.align		4
.L_75:
        /*0064*/ 	.byte	0x04, 0x36
        /*0066*/ 	.short	(.L_77 - .L_76)
.L_76:
        /*0068*/ 	.word	0x00000008
.L_77:


//--------------------- .nv.info._Z12copyGradientPdPKdi --------------------------
	.section	.nv.info._Z12copyGradientPdPKdi,"",@"SHT_CUDA_INFO"
	.sectionflags	@""
	.align	4


	//----- nvinfo : EIATTR_CUDA_API_VERSION
	.align		4
        /*0000*/ 	.byte	0x04, 0x37
        /*0002*/ 	.short	(.L_79 - .L_78)
.L_78:
        /*0004*/ 	.word	0x00000082


	//----- nvinfo : EIATTR_KPARAM_INFO
	.align		4
.L_79:
        /*0008*/ 	.byte	0x04, 0x17
        /*000a*/ 	.short	(.L_81 - .L_80)
.L_80:
        /*000c*/ 	.word	0x00000000
        /*0010*/ 	.short	0x0002
        /*0012*/ 	.short	0x0010
        /*0014*/ 	.byte	0x00, 0xf0, 0x11, 0x00


	//----- nvinfo : EIATTR_KPARAM_INFO
	.align		4
.L_81:
        /*0018*/ 	.byte	0x04, 0x17
        /*001a*/ 	.short	(.L_83 - .L_82)
.L_82:
        /*001c*/ 	.word	0x00000000
        /*0020*/ 	.short	0x0001
        /*0022*/ 	.short	0x0008
        /*0024*/ 	.byte	0x00, 0xf5, 0x21, 0x00


	//----- nvinfo : EIATTR_KPARAM_INFO
	.align		4
.L_83:
        /*0028*/ 	.byte	0x04, 0x17
        /*002a*/ 	.short	(.L_85 - .L_84)
.L_84:
        /*002c*/ 	.word	0x00000000
        /*0030*/ 	.short	0x0000
        /*0032*/ 	.short	0x0000
        /*0034*/ 	.byte	0x00, 0xf5, 0x21, 0x00


	//----- nvinfo : EIATTR_SPARSE_MMA_MASK
	.align		4
.L_85:
        /*0038*/ 	.byte	0x03, 0x50
        /*003a*/ 	.short	0x0000


	//----- nvinfo : EIATTR_MAXREG_COUNT
	.align		4
        /*003c*/ 	.byte	0x03, 0x1b
        /*003e*/ 	.short	0x00ff


	//----- nvinfo : EIATTR_MERCURY_ISA_VERSION
	.align		4
        /*0040*/ 	.byte	0x03, 0x5f
        /*0042*/ 	.short	0x0101


	//----- nvinfo : EIATTR_VRC_CTA_INIT_COUNT
	.align		4
        /*0044*/ 	.byte	0x02, 0x4a
	.zero		1
	.zero		1


	//----- nvinfo : EIATTR_EXIT_INSTR_OFFSETS
	.align		4
        /*0048*/ 	.byte	0x04, 0x1c
        /*004a*/ 	.short	(.L_87 - .L_86)


	//   ....[0]....
.L_86:
        /*004c*/ 	.word	0x00000070


	//   ....[1]....
        /*0050*/ 	.word	0x000000f0


	//----- nvinfo : EIATTR_CBANK_PARAM_SIZE
	.align		4
.L_87:
        /*0054*/ 	.byte	0x03, 0x19
        /*0056*/ 	.short	0x0014


	//----- nvinfo : EIATTR_PARAM_CBANK
	.align		4
        /*0058*/ 	.byte	0x04, 0x0a
        /*005a*/ 	.short	(.L_89 - .L_88)
	.align		4
.L_88:
        /*005c*/ 	.word	index@(.nv.constant0._Z12copyGradientPdPKdi)
        /*0060*/ 	.short	0x0380
        /*0062*/ 	.short	0x0014


	//----- nvinfo : EIATTR_SW_WAR
	.align		4
.L_89:
        /*0064*/ 	.byte	0x04, 0x36
        /*0066*/ 	.short	(.L_91 - .L_90)
.L_90:
        /*0068*/ 	.word	0x00000008
.L_91:


//--------------------- .nv.info._Z13updateVectorsPdPKdS1_S_S1_S1_i --------------------------
	.section	.nv.info._Z13updateVectorsPdPKdS1_S_S1_S1_i,"",@"SHT_CUDA_INFO"
	.sectionflags	@""
	.align	4


	//----- nvinfo : EIATTR_CUDA_API_VERSION
	.align		4
        /*0000*/ 	.byte	0x04, 0x37
        /*0002*/ 	.short	(.L_93 - .L_92)
.L_92:
        /*0004*/ 	.word	0x00000082


	//----- nvinfo : EIATTR_KPARAM_INFO
	.align		4
.L_93:
        /*0008*/ 	.byte	0x04, 0x17
        /*000a*/ 	.short	(.L_95 - .L_94)
.L_94:
        /*000c*/ 	.word	0x00000000
        /*0010*/ 	.short	0x0006
        /*0012*/ 	.short	0x0030
        /*0014*/ 	.byte	0x00, 0xf0, 0x11, 0x00


	//----- nvinfo : EIATTR_KPARAM_INFO
	.align		4
.L_95:
        /*0018*/ 	.byte	0x04, 0x17
        /*001a*/ 	.short	(.L_97 - .L_96)
.L_96:
        /*001c*/ 	.word	0x00000000
        /*0020*/ 	.short	0x0005
        /*0022*/ 	.short	0x0028
        /*0024*/ 	.byte	0x00, 0xf5, 0x21, 0x00


	//----- nvinfo : EIATTR_KPARAM_INFO
	.align		4
.L_97:
        /*0028*/ 	.byte	0x04, 0x17
        /*002a*/ 	.short	(.L_99 - .L_98)
.L_98:
        /*002c*/ 	.word	0x00000000
        /*0030*/ 	.short	0x0004
        /*0032*/ 	.short	0x0020
        /*0034*/ 	.byte	0x00, 0xf5, 0x21, 0x00


	//----- nvinfo : EIATTR_KPARAM_INFO
	.align		4
.L_99:
        /*0038*/ 	.byte	0x04, 0x17
        /*003a*/ 	.short	(.L_101 - .L_100)
.L_100:
        /*003c*/ 	.word	0x00000000
        /*0040*/ 	.short	0x0003
        /*0042*/ 	.short	0x0018
        /*0044*/ 	.byte	0x00, 0xf5, 0x21, 0x00


	//----- nvinfo : EIATTR_KPARAM_INFO
	.align		4
.L_101:
        /*0048*/ 	.byte	0x04, 0x17
        /*004a*/ 	.short	(.L_103 - .L_102)
.L_102:
        /*004c*/ 	.word	0x00000000
        /*0050*/ 	.short	0x0002
        /*0052*/ 	.short	0x0010
        /*0054*/ 	.byte	0x00, 0xf5, 0x21, 0x00


	//----- nvinfo : EIATTR_KPARAM_INFO
	.align		4
.L_103:
        /*0058*/ 	.byte	0x04, 0x17
        /*005a*/ 	.short	(.L_105 - .L_104)
.L_104:
        /*005c*/ 	.word	0x00000000
        /*0060*/ 	.short	0x0001
        /*0062*/ 	.short	0x0008
        /*0064*/ 	.byte	0x00, 0xf5, 0x21, 0x00


	//----- nvinfo : EIATTR_KPARAM_INFO
	.align		4
.L_105:
        /*0068*/ 	.byte	0x04, 0x17
        /*006a*/ 	.short	(.L_107 - .L_106)
.L_106:
        /*006c*/ 	.word	0x00000000
        /*0070*/ 	.short	0x0000
        /*0072*/ 	.short	0x0000
        /*0074*/ 	.byte	0x00, 0xf5, 0x21, 0x00


	//----- nvinfo : EIATTR_SPARSE_MMA_MASK
	.align		4
.L_107:
        /*0078*/ 	.byte	0x03, 0x50
        /*007a*/ 	.short	0x0000


	//----- nvinfo : EIATTR_MAXREG_COUNT
	.align		4
        /*007c*/ 	.byte	0x03, 0x1b
        /*007e*/ 	.short	0x00ff


	//----- nvinfo : EIATTR_MERCURY_ISA_VERSION
	.align		4
        /*0080*/ 	.byte	0x03, 0x5f
        /*0082*/ 	.short	0x0101


	//----- nvinfo : EIATTR_VRC_CTA_INIT_COUNT
	.align		4
        /*0084*/ 	.byte	0x02, 0x4a
	.zero		1
	.zero		1


	//----- nvinfo : EIATTR_EXIT_INSTR_OFFSETS
	.align		4
        /*0088*/ 	.byte	0x04, 0x1c
        /*008a*/ 	.short	(.L_109 - .L_108)


	//   ....[0]....
.L_108:
        /*008c*/ 	.word	0x00000070


	//   ....[1]....
        /*0090*/ 	.word	0x000001d0


	//----- nvinfo : EIATTR_CBANK_PARAM_SIZE
	.align		4
.L_109:
        /*0094*/ 	.byte	0x03, 0x19
        /*0096*/ 	.short	0x0034


	//----- nvinfo : EIATTR_PARAM_CBANK
	.align		4
        /*0098*/ 	.byte	0x04, 0x0a
        /*009a*/ 	.short	(.L_111 - .L_110)
	.align		4
.L_110:
        /*009c*/ 	.word	index@(.nv.constant0._Z13updateVectorsPdPKdS1_S_S1_S1_i)
        /*00a0*/ 	.short	0x0380
        /*00a2*/ 	.short	0x0034


	//----- nvinfo : EIATTR_SW_WAR
	.align		4
.L_111:
        /*00a4*/ 	.byte	0x04, 0x36
        /*00a6*/ 	.short	(.L_113 - .L_112)
.L_112:
        /*00a8*/ 	.word	0x00000008
.L_113:


//--------------------- .nv.callgraph             --------------------------
	.section	.nv.callgraph,"",@"SHT_CUDA_CALLGRAPH"
	.align	4
	.sectionentsize	8
	.align		4
        /*0000*/ 	.word	0x00000000
	.align		4
        /*0004*/ 	.word	0xffffffff
	.align		4
        /*0008*/ 	.word	0x00000000
	.align		4
        /*000c*/ 	.word	0xfffffffe
	.align		4
        /*0010*/ 	.word	0x00000000
	.align		4
        /*0014*/ 	.word	0xfffffffd
	.align		4
        /*0018*/ 	.word	0x00000000
	.align		4
        /*001c*/ 	.word	0xfffffffc


//--------------------- .text._Z10scaleByRhoPKdPddi --------------------------
	.section	.text._Z10scaleByRhoPKdPddi,"ax",@progbits
	.align	128
        .global         _Z10scaleByRhoPKdPddi
        .type           _Z10scaleByRhoPKdPddi,@function
        .size           _Z10scaleByRhoPKdPddi,(.L_x_5 - _Z10scaleByRhoPKdPddi)
        .other          _Z10scaleByRhoPKdPddi,@"STO_CUDA_ENTRY STV_DEFAULT"
_Z10scaleByRhoPKdPddi:
.text._Z10scaleByRhoPKdPddi:
[----:B------:R-:W-:Y:S01]  /*0000*/  LDC R1, c[0x0][0x37c] ;  /* 0x0000df00ff017b82 */ /* 0x000fe20000000800 */
[----:B------:R-:W0:Y:S07]  /*0010*/  S2R R0, SR_TID.X ;  /* 0x0000000000007919 */ /* 0x000e2e0000002100 */
[----:B------:R-:W0:Y:S01]  /*0020*/  S2UR UR4, SR_CTAID.X ;  /* 0x00000000000479c3 */ /* 0x000e220000002500 */
[----:B------:R-:W1:Y:S07]  /*0030*/  LDCU UR5, c[0x0][0x398] ;  /* 0x00007300ff0577ac */ /* 0x000e6e0008000800 */
[----:B------:R-:W0:Y:S02]  /*0040*/  LDC R9, c[0x0][0x360] ;  /* 0x0000d800ff097b82 */ /* 0x000e240000000800 */
[----:B0-----:R-:W-:-:S05]  /*0050*/  IMAD R9, R9, UR4, R0 ;  /* 0x0000000409097c24 */ /* 0x001fca000f8e0200 */
[----:B-1----:R-:W-:-:S13]  /*0060*/  ISETP.GE.AND P0, PT, R9, UR5, PT ;  /* 0x0000000509007c0c */ /* 0x002fda000bf06270 */
[----:B------:R-:W-:Y:S05]  /*0070*/  @P0 EXIT ;  /* 0x000000000000094d */ /* 0x000fea0003800000 */
[----:B------:R-:W0:Y:S01]  /*0080*/  LDC.64 R2, c[0x0][0x380] ;  /* 0x0000e000ff027b82 */ /* 0x000e220000000a00 */
[----:B------:R-:W1:Y:S01]  /*0090*/  LDCU.64 UR4, c[0x0][0x358] ;  /* 0x00006b00ff0477ac */ /* 0x000e620008000a00 */
[----:B------:R-:W2:Y:S06]  /*00a0*/  LDCU.64 UR6, c[0x0][0x390] ;  /* 0x00007200ff0677ac */ /* 0x000eac0008000a00 */
[----:B------:R-:W3:Y:S01]  /*00b0*/  LDC.64 R6, c[0x0][0x388] ;  /* 0x0000e200ff067b82 */ /* 0x000ee20000000a00 */
[----:B0-----:R-:W-:-:S06]  /*00c0*/  IMAD.WIDE R2, R9, 0x8, R2 ;  /* 0x0000000809027825 */ /* 0x001fcc00078e0202 */
[----:B-1----:R-:W2:Y:S01]  /*00d0*/  LDG.E.64 R2, desc[UR4][R2.64] ;  /* 0x0000000402027981 */ /* 0x002ea2000c1e1b00 */
[----:B---3--:R-:W-:Y:S01]  /*00e0*/  IMAD.WIDE R6, R9, 0x8, R6 ;  /* 0x0000000809067825 */ /* 0x008fe200078e0206 */
[----:B--2---:R-:W-:-:S07]  /*00f0*/  DMUL R4, R2, UR6 ;  /* 0x0000000602047c28 */ /* 0x004fce0008000000 */
[----:B------:R-:W-:Y:S01]  /*0100*/  STG.E.64 desc[UR4][R6.64], R4 ;  /* 0x0000000406007986 */ /* 0x000fe2000c101b04 */
[----:B------:R-:W-:Y:S05]  /*0110*/  EXIT ;  /* 0x000000000000794d */ /* 0x000fea0003800000 */
.L_x_0:
[----:B------:R-:W-:-:S00]  /*0120*/  BRA `(.L_x_0) ;  /* 0xfffffffc00fc7947 */ /* 0x000fc0000383ffff */
[----:B------:R-:W-:-:S00]  /*0130*/  NOP ;  /* 0x0000000000007918 */ /* 0x000fc00000000000 */
        /* <DEDUP_REMOVED lines=12> */
.L_x_5:


//--------------------- .text._Z14updateSolutionPKdS0_Pddi --------------------------
	.section	.text._Z14updateSolutionPKdS0_Pddi,"ax",@progbits
	.align	128
        .global         _Z14updateSolutionPKdS0_Pddi
        .type           _Z14updateSolutionPKdS0_Pddi,@function
        .size           _Z14updateSolutionPKdS0_Pddi,(.L_x_6 - _Z14updateSolutionPKdS0_Pddi)
        .other          _Z14updateSolutionPKdS0_Pddi,@"STO_CUDA_ENTRY STV_DEFAULT"
_Z14updateSolutionPKdS0_Pddi:
.text._Z14updateSolutionPKdS0_Pddi:
        /* <DEDUP_REMOVED lines=9> */
[----:B------:R-:W1:Y:S07]  /*0090*/  LDCU.64 UR4, c[0x0][0x358] ;  /* 0x00006b00ff0477ac */ /* 0x000e6e0008000a00 */
[----:B------:R-:W2:Y:S08]  /*00a0*/  LDC.64 R4, c[0x0][0x388] ;  /* 0x0000e200ff047b82 */ /* 0x000eb00000000a00 */
[----:B------:R-:W3:Y:S01]  /*00b0*/  LDC.64 R6, c[0x0][0x398] ;  /* 0x0000e600ff067b82 */ /* 0x000ee20000000a00 */
[----:B0-----:R-:W-:-:S07]  /*00c0*/  IMAD.WIDE R2, R11, 0x8, R2 ;  /* 0x000000080b027825 */ /* 0x001fce00078e0202 */
[----:B------:R-:W0:Y:S01]  /*00d0*/  LDC.64 R8, c[0x0][0x390] ;  /* 0x0000e400ff087b82 */ /* 0x000e220000000a00 */
[----:B-1----:R-:W3:Y:S01]  /*00e0*/  LDG.E.64 R2, desc[UR4][R2.64] ;  /* 0x0000000402027981 */ /* 0x002ee2000c1e1b00 */
[----:B--2---:R-:W-:-:S06]  /*00f0*/  IMAD.WIDE R4, R11, 0x8, R4 ;  /* 0x000000080b047825 */ /* 0x004fcc00078e0204 */
[----:B------:R-:W3:Y:S01]  /*0100*/  LDG.E.64 R4, desc[UR4][R4.64] ;  /* 0x0000000404047981 */ /* 0x000ee2000c1e1b00 */
[----:B0-----:R-:W-:Y:S01]  /*0110*/  IMAD.WIDE R8, R11, 0x8, R8 ;  /* 0x000000080b087825 */ /* 0x001fe200078e0208 */
[----:B---3--:R-:W-:-:S07]  /*0120*/  DFMA R6, R4, R6, R2 ;  /* 0x000000060406722b */ /* 0x008fce0000000002 */
[----:B------:R-:W-:Y:S01]  /*0130*/  STG.E.64 desc[UR4][R8.64], R6 ;  /* 0x0000000608007986 */ /* 0x000fe2000c101b04 */
[----:B------:R-:W-:Y:S05]  /*0140*/  EXIT ;  /* 0x000000000000794d */ /* 0x000fea0003800000 */
.L_x_1:
        /* <DEDUP_REMOVED lines=11> */
.L_x_6:


//--------------------- .text._Z12negateVectorPKdPdi --------------------------
	.section	.text._Z12negateVectorPKdPdi,"ax",@progbits
	.align	128
        .global         _Z12negateVectorPKdPdi
        .type           _Z12negateVectorPKdPdi,@function
        .size           _Z12negateVectorPKdPdi,(.L_x_7 - _Z12negateVectorPKdPdi)
        .other          _Z12negateVectorPKdPdi,@"STO_CUDA_ENTRY STV_DEFAULT"
_Z12negateVectorPKdPdi:
.text._Z12negateVectorPKdPdi:
        /* <DEDUP_REMOVED lines=10> */
[----:B------:R-:W2:Y:S01]  /*00a0*/  LDC.64 R4, c[0x0][0x388] ;  /* 0x0000e200ff047b82 */ /* 0x000ea20000000a00 */
[----:B0-----:R-:W-:-:S06]  /*00b0*/  IMAD.WIDE R2, R9, 0x8, R2 ;  /* 0x0000000809027825 */ /* 0x001fcc00078e0202 */
[----:B-1----:R-:W3:Y:S01]  /*00c0*/  LDG.E.64 R2, desc[UR4][R2.64] ;  /* 0x0000000402027981 */ /* 0x002ee2000c1e1b00 */
[----:B--2---:R-:W-:Y:S01]  /*00d0*/  IMAD.WIDE R4, R9, 0x8, R4 ;  /* 0x0000000809047825 */ /* 0x004fe200078e0204 */
[----:B---3--:R-:W-:-:S07]  /*00e0*/  DADD R6, -RZ, -R2 ;  /* 0x00000000ff067229 */ /* 0x008fce0000000902 */
[----:B------:R-:W-:Y:S01]  /*00f0*/  STG.E.64 desc[UR4][R4.64], R6 ;  /* 0x0000000604007986 */ /* 0x000fe2000c101b04 */
[----:B------:R-:W-:Y:S05]  /*0100*/  EXIT ;  /* 0x000000000000794d */ /* 0x000fea0003800000 */
.L_x_2:
        /* <DEDUP_REMOVED lines=15> */
.L_x_7:


//--------------------- .text._Z12copyGradientPdPKdi --------------------------
	.section	.text._Z12copyGradientPdPKdi,"ax",@progbits
	.align	128
        .global         _Z12copyGradientPdPKdi
        .type           _Z12copyGradientPdPKdi,@function
        .size           _Z12copyGradientPdPKdi,(.L_x_8 - _Z12copyGradientPdPKdi)
        .other          _Z12copyGradientPdPKdi,@"STO_CUDA_ENTRY STV_DEFAULT"
_Z12copyGradientPdPKdi:
.text._Z12copyGradientPdPKdi:
        /* <DEDUP_REMOVED lines=13> */
[----:B--2---:R-:W-:-:S05]  /*00d0*/  IMAD.WIDE R4, R7, 0x8, R4 ;  /* 0x0000000807047825 */ /* 0x004fca00078e0204 */
[----:B---3--:R-:W-:Y:S01]  /*00e0*/  STG.E.64 desc[UR4][R4.64], R2 ;  /* 0x0000000204007986 */ /* 0x008fe2000c101b04 */
[----:B------:R-:W-:Y:S05]  /*00f0*/  EXIT ;  /* 0x000000000000794d */ /* 0x000fea0003800000 */
.L_x_3:
        /* <DEDUP_REMOVED lines=16> */
.L_x_8:


//--------------------- .text._Z13updateVectorsPdPKdS1_S_S1_S1_i --------------------------
	.section	.text._Z13updateVectorsPdPKdS1_S_S1_S1_i,"ax",@progbits
	.align	128
        .global         _Z13updateVectorsPdPKdS1_S_S1_S1_i
        .type           _Z13updateVectorsPdPKdS1_S_S1_S1_i,@function
        .size           _Z13updateVectorsPdPKdS1_S_S1_S1_i,(.L_x_9 - _Z13updateVectorsPdPKdS1_S_S1_S1_i)
        .other          _Z13updateVectorsPdPKdS1_S_S1_S1_i,@"STO_CUDA_ENTRY STV_DEFAULT"
_Z13updateVectorsPdPKdS1_S_S1_S1_i:
.text._Z13updateVectorsPdPKdS1_S_S1_S1_i:
        /* <DEDUP_REMOVED lines=14> */
[----:B-1----:R-:W4:Y:S01]  /*00e0*/  LDG.E.64 R2, desc[UR4][R2.64] ;  /* 0x0000000402027981 */ /* 0x002f22000c1e1b00 */
[----:B--2---:R-:W-:-:S06]  /*00f0*/  IMAD.WIDE R4, R0, 0x8, R4 ;  /* 0x0000000800047825 */ /* 0x004fcc00078e0204 */
[----:B------:R-:W1:Y:S01]  /*0100*/  LDC.64 R12, c[0x0][0x3a8] ;  /* 0x0000ea00ff0c7b82 */ /* 0x000e620000000a00 */
[----:B------:R-:W4:Y:S01]  /*0110*/  LDG.E.64 R4, desc[UR4][R4.64] ;  /* 0x0000000404047981 */ /* 0x000f22000c1e1b00 */
[----:B---3--:R-:W-:-:S04]  /*0120*/  IMAD.WIDE R8, R0, 0x8, R8 ;  /* 0x0000000800087825 */ /* 0x008fc800078e0208 */
[----:B0-----:R-:W-:-:S04]  /*0130*/  IMAD.WIDE R10, R0, 0x8, R10 ;  /* 0x00000008000a7825 */ /* 0x001fc800078e020a */
[C---:B-1----:R-:W-:Y:S01]  /*0140*/  IMAD.WIDE R12, R0.reuse, 0x8, R12 ;  /* 0x00000008000c7825 */ /* 0x042fe200078e020c */
[----:B----4-:R-:W-:Y:S01]  /*0150*/  DADD R6, R2, -R4 ;  /* 0x0000000002067229 */ /* 0x010fe20000000804 */
[----:B------:R-:W0:Y:S06]  /*0160*/  LDC.64 R4, c[0x0][0x398] ;  /* 0x0000e600ff047b82 */ /* 0x000e2c0000000a00 */
[----:B------:R-:W-:Y:S04]  /*0170*/  STG.E.64 desc[UR4][R8.64], R6 ;  /* 0x0000000608007986 */ /* 0x000fe8000c101b04 */
[----:B------:R-:W2:Y:S04]  /*0180*/  LDG.E.64 R10, desc[UR4][R10.64] ;  /* 0x000000040a0a7981 */ /* 0x000ea8000c1e1b00 */
[----:B------:R-:W2:Y:S01]  /*0190*/  LDG.E.64 R12, desc[UR4][R12.64] ;  /* 0x000000040c0c7981 */ /* 0x000ea2000c1e1b00 */
[----:B0-----:R-:W-:Y:S01]  /*01a0*/  IMAD.WIDE R4, R0, 0x8, R4 ;  /* 0x0000000800047825 */ /* 0x001fe200078e0204 */
[----:B--2---:R-:W-:-:S07]  /*01b0*/  DADD R2, R10, -R12 ;  /* 0x000000000a027229 */ /* 0x004fce000000080c */
[----:B------:R-:W-:Y:S01]  /*01c0*/  STG.E.64 desc[UR4][R4.64], R2 ;  /* 0x0000000204007986 */ /* 0x000fe2000c101b04 */
[----:B------:R-:W-:Y:S05]  /*01d0*/  EXIT ;  /* 0x000000000000794d */ /* 0x000fea0003800000 */
.L_x_4:
        /* <DEDUP_REMOVED lines=10> */
.L_x_9:


//--------------------- .nv.shared.reserved.0     --------------------------
	.section	.nv.shared.reserved.0,"aw",@nobits
	.weak		__nv_reservedSMEM_offset_0_alias
	.size		__nv_reservedSMEM_offset_0_alias, 0, 64
	.other		__nv_reservedSMEM_offset_0_alias,@"STO_CUDA_RESERVED_SHARED STV_DEFAULT"
__nv_reservedSMEM_offset_0_alias:
	.zero		0
	.zero		64


//--------------------- .nv.constant0._Z10scaleByRhoPKdPddi --------------------------
	.section	.nv.constant0._Z10scaleByRhoPKdPddi,"a",@progbits
	.sectionflags	@""
	.align	4
.nv.constant0._Z10scaleByRhoPKdPddi:
	.zero		924


//--------------------- .nv.constant0._Z14updateSolutionPKdS0_Pddi --------------------------
	.section	.nv.constant0._Z14updateSolutionPKdS0_Pddi,"a",@progbits
	.sectionflags	@""
	.align	4
.nv.constant0._Z14updateSolutionPKdS0_Pddi:
	.zero		932


//--------------------- .nv.constant0._Z12negateVectorPKdPdi --------------------------
	.section	.nv.constant0._Z12negateVectorPKdPdi,"a",@progbits
	.sectionflags	@""
	.align	4
.nv.constant0._Z12negateVectorPKdPdi:
	.zero		916


//--------------------- .nv.constant0._Z12copyGradientPdPKdi --------------------------
	.section	.nv.constant0._Z12copyGradientPdPKdi,"a",@progbits
	.sectionflags	@""
	.align	4
.nv.constant0._Z12copyGradientPdPKdi:
	.zero		916


//--------------------- .nv.constant0._Z13updateVectorsPdPKdS1_S_S1_S1_i --------------------------
	.section	.nv.constant0._Z13updateVectorsPdPKdS1_S_S1_S1_i,"a",@progbits
	.sectionflags	@""
	.align	4
.nv.constant0._Z13updateVectorsPdPKdS1_S_S1_S1_i:
	.zero		948


//--------------------- SYMBOLS --------------------------

	.type		.nv.reservedSmem.offset0,@object
	.size		.nv.reservedSmem.offset0,0x4
